	.headerflags	@"EF_CUDA_TEXMODE_UNIFIED EF_CUDA_64BIT_ADDRESS EF_CUDA_ACCELERATORS EF_CUDA_SM90 EF_CUDA_VIRTUAL_SM(EF_CUDA_SM90)"
	.elftype	@"ET_EXEC"


//--------------------- .nv.info                  --------------------------
	.section	.nv.info,"",@"SHT_CUDA_INFO"
	.align	4


	//----- nvinfo : EIATTR_REGCOUNT
	.align		4
        /*0000*/ 	.byte	0x04, 0x2f
        /*0002*/ 	.short	(.L_2 - .L_1)
	.align		4
.L_1:
        /*0004*/ 	.word	index@(triton_per_fused_mean_softplus_sub_0)
        /*0008*/ 	.word	0x0000001a


	//----- nvinfo : EIATTR_MIN_STACK_SIZE
	.align		4
.L_2:
        /*000c*/ 	.byte	0x04, 0x12
        /*000e*/ 	.short	(.L_4 - .L_3)
	.align		4
.L_3:
        /*0010*/ 	.word	index@(triton_per_fused_mean_softplus_sub_0)
        /*0014*/ 	.word	0x00000000


	//----- nvinfo : EIATTR_FRAME_SIZE
	.align		4
.L_4:
        /*0018*/ 	.byte	0x04, 0x11
        /*001a*/ 	.short	(.L_6 - .L_5)
	.align		4
.L_5:
        /*001c*/ 	.word	index@(triton_per_fused_mean_softplus_sub_0)
        /*0020*/ 	.word	0x00000000


	//----- nvinfo : EIATTR_MIN_STACK_SIZE
	.align		4
.L_6:
        /*0024*/ 	.byte	0x04, 0x12
        /*0026*/ 	.short	(.L_8 - .L_7)
	.align		4
.L_7:
        /*0028*/ 	.word	index@(triton_per_fused_mean_softplus_sub_0)
        /*002c*/ 	.word	0x00000000
.L_8:


//--------------------- .nv.info.triton_per_fused_mean_softplus_sub_0 --------------------------
	.section	.nv.info.triton_per_fused_mean_softplus_sub_0,"",@"SHT_CUDA_INFO"
	.sectionflags	@""
	.align	4


	//----- nvinfo : EIATTR_CUDA_API_VERSION
	.align		4
        /*0000*/ 	.byte	0x04, 0x37
        /*0002*/ 	.short	(.L_10 - .L_9)
.L_9:
        /*0004*/ 	.word	0x0000007c


	//----- nvinfo : EIATTR_KPARAM_INFO
	.align		4
.L_10:
        /*0008*/ 	.byte	0x04, 0x17
        /*000a*/ 	.short	(.L_12 - .L_11)
.L_11:
        /*000c*/ 	.word	0x00000000
        /*0010*/ 	.short	0x0003
        /*0012*/ 	.short	0x0018
        /*0014*/ 	.byte	0x00, 0xf0, 0x11, 0x00


	//----- nvinfo : EIATTR_KPARAM_INFO
	.align		4
.L_12:
        /*0018*/ 	.byte	0x04, 0x17
        /*001a*/ 	.short	(.L_14 - .L_13)
.L_13:
        /*001c*/ 	.word	0x00000000
        /*0020*/ 	.short	0x0002
        /*0022*/ 	.short	0x0010
        /*0024*/ 	.byte	0x00, 0xf4, 0x21, 0x00


	//----- nvinfo : EIATTR_KPARAM_INFO
	.align		4
.L_14:
        /*0028*/ 	.byte	0x04, 0x17
        /*002a*/ 	.short	(.L_16 - .L_15)
.L_15:
        /*002c*/ 	.word	0x00000000
        /*0030*/ 	.short	0x0001
        /*0032*/ 	.short	0x0008
        /*0034*/ 	.byte	0x00, 0xf4, 0x21, 0x00


	//----- nvinfo : EIATTR_KPARAM_INFO
	.align		4
.L_16:
        /*0038*/ 	.byte	0x04, 0x17
        /*003a*/ 	.short	(.L_18 - .L_17)
.L_17:
        /*003c*/ 	.word	0x00000000
        /*0040*/ 	.short	0x0000
        /*0042*/ 	.short	0x0000
        /*0044*/ 	.byte	0x00, 0xf4, 0x21, 0x00


	//----- nvinfo : EIATTR_SPARSE_MMA_MASK
	.align		4
.L_18:
        /*0048*/ 	.byte	0x03, 0x50
        /*004a*/ 	.short	0x0000


	//----- nvinfo : EIATTR_MAXREG_COUNT
	.align		4
        /*004c*/ 	.byte	0x03, 0x1b
        /*004e*/ 	.short	0x00ff


	//----- nvinfo : EIATTR_COOP_GROUP_MASK_REGIDS
	.align		4
        /*0050*/ 	.byte	0x04, 0x29
        /*0052*/ 	.short	(.L_20 - .L_19)


	//   ....[0]....
.L_19:
        /*0054*/ 	.word	0xffffffff


	//   ....[1]....
        /*0058*/ 	.word	0xffffffff


	//   ....[2]....
        /*005c*/ 	.word	0xffffffff


	//   ....[3]....
        /*0060*/ 	.word	0xffffffff


	//   ....[4]....
        /*0064*/ 	.word	0xffffffff


	//   ....[5]....
        /*0068*/ 	.word	0xffffffff


	//----- nvinfo : EIATTR_COOP_GROUP_INSTR_OFFSETS
	.align		4
.L_20:
        /*006c*/ 	.byte	0x04, 0x28
        /*006e*/ 	.short	(.L_22 - .L_21)


	//   ....[0]....
.L_21:
        /*0070*/ 	.word	0x00000a50


	//   ....[1]....
        /*0074*/ 	.word	0x00000a70


	//   ....[2]....
        /*0078*/ 	.word	0x00000aa0


	//   ....[3]....
        /*007c*/ 	.word	0x00000ae0


	//   ....[4]....
        /*0080*/ 	.word	0x00000b10


	//   ....[5]....
        /*0084*/ 	.word	0x00000ba0


	//----- nvinfo : EIATTR_EXIT_INSTR_OFFSETS
	.align		4
.L_22:
        /*0088*/ 	.byte	0x04, 0x1c
        /*008a*/ 	.short	(.L_24 - .L_23)


	//   ....[0]....
.L_23:
        /*008c*/ 	.word	0x00000c10


	//   ....[1]....
        /*0090*/ 	.word	0x00000c60


	//----- nvinfo : EIATTR_REQNTID
	.align		4
.L_24:
        /*0094*/ 	.byte	0x04, 0x10
        /*0096*/ 	.short	(.L_26 - .L_25)
.L_25:
        /*0098*/ 	.word	0x00000040
        /*009c*/ 	.word	0x00000001
        /*00a0*/ 	.word	0x00000001


	//----- nvinfo : EIATTR_CRS_STACK_SIZE
	.align		4
.L_26:
        /*00a4*/ 	.byte	0x04, 0x1e
        /*00a6*/ 	.short	(.L_28 - .L_27)
.L_27:
        /*00a8*/ 	.word	0x00000000


	//----- nvinfo : EIATTR_CBANK_PARAM_SIZE
	.align		4
.L_28:
        /*00ac*/ 	.byte	0x03, 0x19
        /*00ae*/ 	.short	0x001c


	//----- nvinfo : EIATTR_PARAM_CBANK
	.align		4
        /*00b0*/ 	.byte	0x04, 0x0a
        /*00b2*/ 	.short	(.L_30 - .L_29)
	.align		4
.L_29:
        /*00b4*/ 	.word	index@(.nv.constant0.triton_per_fused_mean_softplus_sub_0)
        /*00b8*/ 	.short	0x0210
        /*00ba*/ 	.short	0x001c


	//----- nvinfo : EIATTR_SW_WAR
	.align		4
.L_30:
        /*00bc*/ 	.byte	0x04, 0x36
        /*00be*/ 	.short	(.L_32 - .L_31)
.L_31:
        /*00c0*/ 	.word	0x00000008
.L_32:


//--------------------- .nv.callgraph             --------------------------
	.section	.nv.callgraph,"",@"SHT_CUDA_CALLGRAPH"
	.align	4
	.sectionentsize	8
	.align		4
        /*0000*/ 	.word	0x00000000
	.align		4
        /*0004*/ 	.word	0xffffffff
	.align		4
        /*0008*/ 	.word	0x00000000
	.align		4
        /*000c*/ 	.word	0xfffffffe
	.align		4
        /*0010*/ 	.word	0x00000000
	.align		4
        /*0014*/ 	.word	0xfffffffd
	.align		4
        /*0018*/ 	.word	0x00000000
	.align		4
        /*001c*/ 	.word	0xfffffffc


//--------------------- .nv.constant4             --------------------------
	.section	.nv.constant4,"a",@progbits
	.align	8
	.align		8
.nv.constant4:
        /*0000*/ 	.dword	_$_str


//--------------------- .text.triton_per_fused_mean_softplus_sub_0 --------------------------
	.section	.text.triton_per_fused_mean_softplus_sub_0,"ax",@progbits
	.sectionflags	@"SHF_BARRIERS=1"
	.align	128
        .global         triton_per_fused_mean_softplus_sub_0
        .type           triton_per_fused_mean_softplus_sub_0,@function
        .size           triton_per_fused_mean_softplus_sub_0,(.L_x_8 - triton_per_fused_mean_softplus_sub_0)
        .other          triton_per_fused_mean_softplus_sub_0,@"STO_CUDA_ENTRY STV_DEFAULT"
triton_per_fused_mean_softplus_sub_0:
.text.triton_per_fused_mean_softplus_sub_0:
[----:B------:R-:W0:Y:S02]  /*0000*/  LDC R1, c[0x0][0x28] ;  /* 0x00000a00ff017b82 */ /* 0x000e240000000800 */
[----:B------:R-:W1:Y:S01]  /*0010*/  S2R R19, SR_TID.X ;  /* 0x0000000000137919 */ /* 0x000e620000002100 */
[----:B------:R-:W2:Y:S01]  /*0020*/  LDC.64 R8, c[0x0][0x220] ;  /* 0x00008800ff087b82 */ /* 0x000ea20000000a00 */
[----:B------:R-:W-:-:S07]  /*0030*/  ULDC.64 UR6, c[0x0][0x208] ;  /* 0x0000820000067ab9 */ /* 0x000fce0000000a00 */
[----:B------:R-:W3:Y:S01]  /*0040*/  LDC.64 R2, c[0x0][0x218] ;  /* 0x00008600ff027b82 */ /* 0x000ee20000000a00 */
[----:B-1----:R-:W-:-:S04]  /*0050*/  SHF.L.U32 R0, R19, 0x2, RZ ;  /* 0x0000000213007819 */ /* 0x002fc800000006ff */
[----:B------:R-:W-:-:S05]  /*0060*/  LOP3.LUT R5, R0, 0xfc, RZ, 0xc0, !PT ;  /* 0x000000fc00057812 */ /* 0x000fca00078ec0ff */
[----:B--2---:R-:W-:-:S04]  /*0070*/  IMAD.WIDE.U32 R8, R5, 0x4, R8 ;  /* 0x0000000405087825 */ /* 0x004fc800078e0008 */
[----:B---3--:R-:W-:Y:S02]  /*0080*/  IMAD.WIDE.U32 R2, R5, 0x4, R2 ;  /* 0x0000000405027825 */ /* 0x008fe400078e0002 */
[----:B------:R-:W2:Y:S04]  /*0090*/  LDG.E.128 R8, desc[UR6][R8.64] ;  /* 0x0000000608087981 */ /* 0x000ea8000c1e1d00 */
[----:B------:R-:W2:Y:S01]  /*00a0*/  LDG.E.128 R4, desc[UR6][R2.64] ;  /* 0x0000000602047981 */ /* 0x000ea2000c1e1d00 */
[----:B------:R-:W-:Y:S01]  /*00b0*/  HFMA2.MMA R14, -RZ, RZ, 1.625, 0 ;  /* 0x3e800000ff0e7435 */ /* 0x000fe200000001ff */
[----:B------:R-:W-:Y:S01]  /*00c0*/  MOV R18, 0x3d39bf78 ;  /* 0x3d39bf7800127802 */ /* 0x000fe20000000f00 */
[----:B------:R-:W-:Y:S01]  /*00d0*/  BSSY B0, `(.L_x_0) ;  /* 0x0000075000007945 */ /* 0x000fe20003800000 */
[----:B--2---:R-:W-:Y:S01]  /*00e0*/  FADD R4, R4, -R8 ;  /* 0x8000000804047221 */ /* 0x004fe20000000000 */
[----:B------:R-:W-:Y:S01]  /*00f0*/  FADD R5, R5, -R9 ;  /* 0x8000000905057221 */ /* 0x000fe20000000000 */
[----:B------:R-:W-:Y:S01]  /*0100*/  FADD R6, R6, -R10 ;  /* 0x8000000a06067221 */ /* 0x000fe20000000000 */
[----:B------:R-:W-:Y:S01]  /*0110*/  FADD R7, R7, -R11 ;  /* 0x8000000b07077221 */ /* 0x000fe20000000000 */
[----:B------:R-:W-:Y:S01]  /*0120*/  FMUL R12, R4, 1.4426950216293334961 ;  /* 0x3fb8aa3b040c7820 */ /* 0x000fe20000400000 */
[----:B------:R-:W-:Y:S01]  /*0130*/  FMUL R10, R5, 1.4426950216293334961 ;  /* 0x3fb8aa3b050a7820 */ /* 0x000fe20000400000 */
[----:B------:R-:W-:Y:S01]  /*0140*/  FMUL R11, R6, 1.4426950216293334961 ;  /* 0x3fb8aa3b060b7820 */ /* 0x000fe20000400000 */
[----:B------:R-:W-:-:S02]  /*0150*/  FMUL R13, R7, 1.4426950216293334961 ;  /* 0x3fb8aa3b070d7820 */ /* 0x000fc40000400000 */
[----:B------:R-:W-:Y:S02]  /*0160*/  FSETP.GEU.AND P0, PT, R12, -126, PT ;  /* 0xc2fc00000c00780b */ /* 0x000fe40003f0e000 */
[----:B------:R-:W-:Y:S02]  /*0170*/  FSETP.GEU.AND P1, PT, R10, -126, PT ;  /* 0xc2fc00000a00780b */ /* 0x000fe40003f2e000 */
[----:B------:R-:W-:Y:S02]  /*0180*/  FSETP.GEU.AND P2, PT, R11, -126, PT ;  /* 0xc2fc00000b00780b */ /* 0x000fe40003f4e000 */
[----:B------:R-:W-:-:S07]  /*0190*/  FSETP.GEU.AND P3, PT, R13, -126, PT ;  /* 0xc2fc00000d00780b */ /* 0x000fce0003f6e000 */
[----:B------:R-:W-:Y:S02]  /*01a0*/  @!P0 FMUL R12, R12, 0.5 ;  /* 0x3f0000000c0c8820 */ /* 0x000fe40000400000 */
[----:B------:R-:W-:Y:S02]  /*01b0*/  @!P1 FMUL R10, R10, 0.5 ;  /* 0x3f0000000a0a9820 */ /* 0x000fe40000400000 */
[----:B------:R-:W-:Y:S02]  /*01c0*/  @!P2 FMUL R11, R11, 0.5 ;  /* 0x3f0000000b0ba820 */ /* 0x000fe40000400000 */
[----:B------:R-:W-:Y:S01]  /*01d0*/  @!P3 FMUL R13, R13, 0.5 ;  /* 0x3f0000000d0db820 */ /* 0x000fe20000400000 */
[----:B------:R-:W1:Y:S08]  /*01e0*/  MUFU.EX2 R2, R12 ;  /* 0x0000000c00027308 */ /* 0x000e700000000800 */
[----:B------:R-:W2:Y:S08]  /*01f0*/  MUFU.EX2 R3, R10 ;  /* 0x0000000a00037308 */ /* 0x000eb00000000800 */
[----:B------:R-:W3:Y:S08]  /*0200*/  MUFU.EX2 R8, R11 ;  /* 0x0000000b00087308 */ /* 0x000ef00000000800 */
[----:B------:R-:W4:Y:S01]  /*0210*/  MUFU.EX2 R9, R13 ;  /* 0x0000000d00097308 */ /* 0x000f220000000800 */
[----:B-1----:R-:W-:Y:S01]  /*0220*/  @!P0 FMUL R2, R2, R2 ;  /* 0x0000000202028220 */ /* 0x002fe20000400000 */
[----:B--2---:R-:W-:Y:S01]  /*0230*/  @!P1 FMUL R3, R3, R3 ;  /* 0x0000000303039220 */ /* 0x004fe20000400000 */
[----:B---3--:R-:W-:-:S02]  /*0240*/  @!P2 FMUL R8, R8, R8 ;  /* 0x000000080808a220 */ /* 0x008fc40000400000 */
[----:B------:R-:W-:Y:S01]  /*0250*/  FADD.FTZ.RZ R12, R2, 1 ;  /* 0x3f800000020c7421 */ /* 0x000fe2000001c000 */
[----:B------:R-:W-:Y:S01]  /*0260*/  FADD.FTZ.RZ R15, R3, 1 ;  /* 0x3f800000030f7421 */ /* 0x000fe2000001c000 */
[----:B------:R-:W-:Y:S01]  /*0270*/  FADD.FTZ.RZ R16, R8, 1 ;  /* 0x3f80000008107421 */ /* 0x000fe2000001c000 */
[----:B----4-:R-:W-:-:S04]  /*0280*/  @!P3 FMUL R9, R9, R9 ;  /* 0x000000090909b220 */ /* 0x010fc80000400000 */
[----:B------:R-:W-:Y:S01]  /*0290*/  FADD.FTZ.RZ R17, R9, 1 ;  /* 0x3f80000009117421 */ /* 0x000fe2000001c000 */
[----:B------:R-:W-:Y:S02]  /*02a0*/  IADD3 R12, R12, -0x3f400000, RZ ;  /* 0xc0c000000c0c7810 */ /* 0x000fe40007ffe0ff */
[----:B------:R-:W-:Y:S02]  /*02b0*/  IADD3 R10, R15, -0x3f400000, RZ ;  /* 0xc0c000000f0a7810 */ /* 0x000fe40007ffe0ff */
[----:B------:R-:W-:Y:S02]  /*02c0*/  IADD3 R11, R16, -0x3f400000, RZ ;  /* 0xc0c00000100b7810 */ /* 0x000fe40007ffe0ff */
[----:B------:R-:W-:Y:S02]  /*02d0*/  IADD3 R17, R17, -0x3f400000, RZ ;  /* 0xc0c0000011117810 */ /* 0x000fe40007ffe0ff */
[----:B------:R-:W-:Y:S02]  /*02e0*/  LOP3.LUT R13, R12, 0xff800000, RZ, 0xc0, !PT ;  /* 0xff8000000c0d7812 */ /* 0x000fe400078ec0ff */
[----:B------:R-:W-:-:S02]  /*02f0*/  LOP3.LUT R10, R10, 0xff800000, RZ, 0xc0, !PT ;  /* 0xff8000000a0a7812 */ /* 0x000fc400078ec0ff */
[----:B------:R-:W-:Y:S02]  /*0300*/  LOP3.LUT R11, R11, 0xff800000, RZ, 0xc0, !PT ;  /* 0xff8000000b0b7812 */ /* 0x000fe400078ec0ff */
[----:B------:R-:W-:Y:S02]  /*0310*/  LOP3.LUT R12, R17, 0xff800000, RZ, 0xc0, !PT ;  /* 0xff800000110c7812 */ /* 0x000fe400078ec0ff */
[----:B------:R-:W-:Y:S02]  /*0320*/  IADD3 R15, -R13, 0x40800000, RZ ;  /* 0x408000000d0f7810 */ /* 0x000fe40007ffe1ff */
[----:B------:R-:W-:Y:S02]  /*0330*/  IADD3 R17, -R10, 0x40800000, RZ ;  /* 0x408000000a117810 */ /* 0x000fe40007ffe1ff */
[----:B------:R-:W-:Y:S02]  /*0340*/  IADD3 R21, -R11, 0x40800000, RZ ;  /* 0x408000000b157810 */ /* 0x000fe40007ffe1ff */
[----:B------:R-:W-:Y:S01]  /*0350*/  IADD3 R23, -R12, 0x40800000, RZ ;  /* 0x408000000c177810 */ /* 0x000fe20007ffe1ff */
[-C--:B------:R-:W-:Y:S01]  /*0360*/  FFMA.FTZ R15, R15, R14.reuse, -1 ;  /* 0xbf8000000f0f7423 */ /* 0x080fe2000001000e */
[-C--:B------:R-:W-:Y:S01]  /*0370*/  FFMA.FTZ R20, R17, R14.reuse, -1 ;  /* 0xbf80000011147423 */ /* 0x080fe2000001000e */
[-C--:B------:R-:W-:Y:S01]  /*0380*/  FFMA.FTZ R21, R21, R14.reuse, -1 ;  /* 0xbf80000015157423 */ /* 0x080fe2000001000e */
[----:B------:R-:W-:Y:S01]  /*0390*/  IADD3 R16, R2, -R13, RZ ;  /* 0x8000000d02107210 */ /* 0x000fe20007ffe0ff */
[----:B------:R-:W-:Y:S01]  /*03a0*/  FFMA.FTZ R23, R23, R14, -1 ;  /* 0xbf80000017177423 */ /* 0x000fe2000001000e */
[----:B------:R-:W-:-:S02]  /*03b0*/  IADD3 R14, R8, -R11, RZ ;  /* 0x8000000b080e7210 */ /* 0x000fc40007ffe0ff */
[----:B------:R-:W-:Y:S02]  /*03c0*/  IADD3 R17, R3, -R10, RZ ;  /* 0x8000000a03117210 */ /* 0x000fe40007ffe0ff */
[----:B------:R-:W-:Y:S01]  /*03d0*/  IADD3 R22, R9, -R12, RZ ;  /* 0x8000000c09167210 */ /* 0x000fe20007ffe0ff */
[----:B------:R-:W-:Y:S01]  /*03e0*/  FADD R16, R16, R15 ;  /* 0x0000000f10107221 */ /* 0x000fe20000000000 */
[----:B------:R-:W-:Y:S01]  /*03f0*/  FADD R15, R14, R21 ;  /* 0x000000150e0f7221 */ /* 0x000fe20000000000 */
[----:B------:R-:W-:Y:S02]  /*0400*/  FADD R17, R17, R20 ;  /* 0x0000001411117221 */ /* 0x000fe40000000000 */
[----:B------:R-:W-:Y:S01]  /*0410*/  FADD R14, R22, R23 ;  /* 0x00000017160e7221 */ /* 0x000fe20000000000 */
[-C--:B------:R-:W-:Y:S01]  /*0420*/  FFMA.FTZ R21, R16, -R18.reuse, 0.10546888411045074463 ;  /* 0x3dd8001210157423 */ /* 0x080fe20000010812 */
[-C--:B------:R-:W-:Y:S01]  /*0430*/  FFMA.FTZ R20, R17, -R18.reuse, 0.10546888411045074463 ;  /* 0x3dd8001211147423 */ /* 0x080fe20000010812 */
[-C--:B------:R-:W-:Y:S01]  /*0440*/  FFMA.FTZ R22, R15, -R18.reuse, 0.10546888411045074463 ;  /* 0x3dd800120f167423 */ /* 0x080fe20000010812 */
[----:B------:R-:W-:Y:S01]  /*0450*/  FFMA.FTZ R23, R14, -R18, 0.10546888411045074463 ;  /* 0x3dd800120e177423 */ /* 0x000fe20000010812 */
[----:B------:R-:W-:Y:S01]  /*0460*/  FFMA.FTZ R21, R16, R21, -0.13229703903198242188 ;  /* 0xbe0778e010157423 */ /* 0x000fe20000010015 */
[----:B------:R-:W-:Y:S01]  /*0470*/  FFMA.FTZ R20, R17, R20, -0.13229703903198242188 ;  /* 0xbe0778e011147423 */ /* 0x000fe20000010014 */
[----:B------:R-:W-:Y:S01]  /*0480*/  FFMA.FTZ R22, R15, R22, -0.13229703903198242188 ;  /* 0xbe0778e00f167423 */ /* 0x000fe20000010016 */
[----:B------:R-:W-:Y:S01]  /*0490*/  FFMA.FTZ R23, R14, R23, -0.13229703903198242188 ;  /* 0xbe0778e00e177423 */ /* 0x000fe20000010017 */
[----:B------:R-:W-:Y:S01]  /*04a0*/  FFMA.FTZ R21, R16, R21, 0.14491446316242218018 ;  /* 0x3e14647510157423 */ /* 0x000fe20000010015 */
[----:B------:R-:W-:Y:S01]  /*04b0*/  FFMA.FTZ R20, R17, R20, 0.14491446316242218018 ;  /* 0x3e14647511147423 */ /* 0x000fe20000010014 */
[----:B------:R-:W-:Y:S01]  /*04c0*/  FFMA.FTZ R22, R15, R22, 0.14491446316242218018 ;  /* 0x3e1464750f167423 */ /* 0x000fe20000010016 */
[----:B------:R-:W-:Y:S01]  /*04d0*/  FFMA.FTZ R23, R14, R23, 0.14491446316242218018 ;  /* 0x3e1464750e177423 */ /* 0x000fe20000010017 */
[----:B------:R-:W-:Y:S01]  /*04e0*/  FFMA.FTZ R21, R16, R21, -0.16641564667224884033 ;  /* 0xbe2a68dd10157423 */ /* 0x000fe20000010015 */
[----:B------:R-:W-:Y:S01]  /*04f0*/  FFMA.FTZ R20, R17, R20, -0.16641564667224884033 ;  /* 0xbe2a68dd11147423 */ /* 0x000fe20000010014 */
[----:B------:R-:W-:Y:S01]  /*0500*/  FFMA.FTZ R22, R15, R22, -0.16641564667224884033 ;  /* 0xbe2a68dd0f167423 */ /* 0x000fe20000010016 */
[----:B------:R-:W-:Y:S01]  /*0510*/  FFMA.FTZ R23, R14, R23, -0.16641564667224884033 ;  /* 0xbe2a68dd0e177423 */ /* 0x000fe20000010017 */
[----:B------:R-:W-:Y:S01]  /*0520*/  FFMA.FTZ R21, R16, R21, 0.19988867640495300293 ;  /* 0x3e4caf9e10157423 */ /* 0x000fe20000010015 */
[----:B------:R-:W-:Y:S01]  /*0530*/  FFMA.FTZ R20, R17, R20, 0.19988867640495300293 ;  /* 0x3e4caf9e11147423 */ /* 0x000fe20000010014 */
[----:B------:R-:W-:Y:S01]  /*0540*/  FFMA.FTZ R22, R15, R22, 0.19988867640495300293 ;  /* 0x3e4caf9e0f167423 */ /* 0x000fe20000010016 */
[----:B------:R-:W-:Y:S01]  /*0550*/  FFMA.FTZ R23, R14, R23, 0.19988867640495300293 ;  /* 0x3e4caf9e0e177423 */ /* 0x000fe20000010017 */
[----:B------:R-:W-:Y:S01]  /*0560*/  FFMA.FTZ R21, R16, R21, -0.25000196695327758789 ;  /* 0xbe80004210157423 */ /* 0x000fe20000010015 */
[----:B------:R-:W-:Y:S01]  /*0570*/  FFMA.FTZ R20, R17, R20, -0.25000196695327758789 ;  /* 0xbe80004211147423 */ /* 0x000fe20000010014 */
[----:B------:R-:W-:Y:S01]  /*0580*/  FFMA.FTZ R22, R15, R22, -0.25000196695327758789 ;  /* 0xbe8000420f167423 */ /* 0x000fe20000010016 */
[----:B------:R-:W-:Y:S01]  /*0590*/  FFMA.FTZ R23, R14, R23, -0.25000196695327758789 ;  /* 0xbe8000420e177423 */ /* 0x000fe20000010017 */
[----:B------:R-:W-:Y:S01]  /*05a0*/  FFMA.FTZ R21, R16, R21, 0.33333510160446166992 ;  /* 0x3eaaaae610157423 */ /* 0x000fe20000010015 */
[----:B------:R-:W-:Y:S01]  /*05b0*/  FFMA.FTZ R20, R17, R20, 0.33333510160446166992 ;  /* 0x3eaaaae611147423 */ /* 0x000fe20000010014 */
[----:B------:R-:W-:Y:S01]  /*05c0*/  FFMA.FTZ R22, R15, R22, 0.33333510160446166992 ;  /* 0x3eaaaae60f167423 */ /* 0x000fe20000010016 */
[----:B------:R-:W-:Y:S01]  /*05d0*/  FFMA.FTZ R23, R14, R23, 0.33333510160446166992 ;  /* 0x3eaaaae60e177423 */ /* 0x000fe20000010017 */
[----:B------:R-:W-:Y:S01]  /*05e0*/  ISETP.GE.U32.AND P5, PT, R2, 0x7f800000, PT ;  /* 0x7f8000000200780c */ /* 0x000fe20003fa6070 */
[----:B------:R-:W-:Y:S01]  /*05f0*/  FFMA.FTZ R21, R16, R21, -0.5 ;  /* 0xbf00000010157423 */ /* 0x000fe20000010015 */
[----:B------:R-:W-:Y:S01]  /*0600*/  FFMA.FTZ R20, R17, R20, -0.5 ;  /* 0xbf00000011147423 */ /* 0x000fe20000010014 */
[----:B------:R-:W-:Y:S01]  /*0610*/  FFMA.FTZ R22, R15, R22, -0.5 ;  /* 0xbf0000000f167423 */ /* 0x000fe20000010016 */
[----:B------:R-:W-:Y:S01]  /*0620*/  FFMA.FTZ R23, R14, R23, -0.5 ;  /* 0xbf0000000e177423 */ /* 0x000fe20000010017 */
[----:B------:R-:W-:Y:S01]  /*0630*/  I2FP.F32.S32 R10, R10 ;  /* 0x0000000a000a7245 */ /* 0x000fe20000201400 */
[----:B------:R-:W-:Y:S01]  /*0640*/  FMUL R21, R16, R21 ;  /* 0x0000001510157220 */ /* 0x000fe20000400000 */
[----:B------:R-:W-:Y:S01]  /*0650*/  I2FP.F32.S32 R11, R11 ;  /* 0x0000000b000b7245 */ /* 0x000fe20000201400 */
[----:B------:R-:W-:Y:S01]  /*0660*/  FMUL R20, R17, R20 ;  /* 0x0000001411147220 */ /* 0x000fe20000400000 */
[----:B------:R-:W-:Y:S01]  /*0670*/  I2FP.F32.S32 R12, R12 ;  /* 0x0000000c000c7245 */ /* 0x000fe20000201400 */
[----:B------:R-:W-:Y:S01]  /*0680*/  FMUL R22, R15, R22 ;  /* 0x000000160f167220 */ /* 0x000fe20000400000 */
[----:B------:R-:W-:Y:S01]  /*0690*/  I2FP.F32.S32 R13, R13 ;  /* 0x0000000d000d7245 */ /* 0x000fe20000201400 */
[----:B------:R-:W-:Y:S01]  /*06a0*/  FMUL R23, R14, R23 ;  /* 0x000000170e177220 */ /* 0x000fe20000400000 */
[----:B------:R-:W-:Y:S01]  /*06b0*/  FFMA.FTZ R16, R16, R21, R16 ;  /* 0x0000001510107223 */ /* 0x000fe20000010010 */
[----:B------:R-:W-:Y:S01]  /*06c0*/  FFMA.FTZ R17, R17, R20, R17 ;  /* 0x0000001411117223 */ /* 0x000fe20000010011 */
[----:B------:R-:W-:Y:S01]  /*06d0*/  FFMA.FTZ R22, R15, R22, R15 ;  /* 0x000000160f167223 */ /* 0x000fe2000001000f */
[----:B------:R-:W-:Y:S01]  /*06e0*/  FFMA.FTZ R23, R14, R23, R14 ;  /* 0x000000170e177223 */ /* 0x000fe2000001000e */
[----:B------:R-:W-:Y:S01]  /*06f0*/  FMUL R10, R10, 1.1920928955078125e-07 ;  /* 0x340000000a0a7820 */ /* 0x000fe20000400000 */
[----:B------:R-:W-:Y:S01]  /*0700*/  FMUL R11, R11, 1.1920928955078125e-07 ;  /* 0x340000000b0b7820 */ /* 0x000fe20000400000 */
[----:B------:R-:W-:Y:S01]  /*0710*/  FMUL R12, R12, 1.1920928955078125e-07 ;  /* 0x340000000c0c7820 */ /* 0x000fe20000400000 */
[----:B------:R-:W-:Y:S01]  /*0720*/  FMUL R13, R13, 1.1920928955078125e-07 ;  /* 0x340000000d0d7820 */ /* 0x000fe20000400000 */
[----:B------:R-:W-:Y:S01]  /*0730*/  FSETP.GT.AND P0, PT, R4, 20, PT ;  /* 0x41a000000400780b */ /* 0x000fe20003f04000 */
[----:B------:R-:W-:Y:S01]  /*0740*/  FFMA.FTZ R10, R10, 0.69314718246459960938, R17 ;  /* 0x3f3172180a0a7823 */ /* 0x000fe20000010011 */
[----:B------:R-:W-:Y:S01]  /*0750*/  FSETP.GT.AND P1, PT, R5, 20, PT ;  /* 0x41a000000500780b */ /* 0x000fe20003f24000 */
[----:B------:R-:W-:Y:S01]  /*0760*/  FFMA.FTZ R11, R11, 0.69314718246459960938, R22 ;  /* 0x3f3172180b0b7823 */ /* 0x000fe20000010016 */
[----:B------:R-:W-:Y:S01]  /*0770*/  ISETP.GE.U32.AND P2, PT, R3, 0x7f800000, PT ;  /* 0x7f8000000300780c */ /* 0x000fe20003f46070 */
[----:B------:R-:W-:Y:S01]  /*0780*/  FFMA.FTZ R12, R12, 0.69314718246459960938, R23 ;  /* 0x3f3172180c0c7823 */ /* 0x000fe20000010017 */
[----:B------:R-:W-:Y:S01]  /*0790*/  ISETP.GE.U32.AND P3, PT, R8, 0x7f800000, PT ;  /* 0x7f8000000800780c */ /* 0x000fe20003f66070 */
[----:B------:R-:W-:Y:S01]  /*07a0*/  FFMA.FTZ R13, R13, 0.69314718246459960938, R16 ;  /* 0x3f3172180d0d7823 */ /* 0x000fe20000010010 */
[----:B------:R-:W-:Y:S01]  /*07b0*/  ISETP.GE.U32.AND P4, PT, R9, 0x7f800000, PT ;  /* 0x7f8000000900780c */ /* 0x000fe20003f86070 */
[----:B------:R-:W-:-:S12]  /*07c0*/  @!P5 BRA `(.L_x_1) ;  /* 0x000000000014d947 */ /* 0x000fd80003800000 */
[C---:B------:R-:W-:Y:S02]  /*07d0*/  ISETP.GE.AND P5, PT, R2.reuse, -0x407fffff, PT ;  /* 0xbf8000010200780c */ /* 0x040fe40003fa6270 */
[----:B------:R-:W-:-:S11]  /*07e0*/  FSETP.NEU.AND P6, PT, R2, RZ, PT ;  /* 0x000000ff0200720b */ /* 0x000fd60003fcd000 */
[----:B------:R-:W-:-:S05]  /*07f0*/  @P5 MOV R15, 0x7f800000 ;  /* 0x7f800000000f5802 */ /* 0x000fca0000000f00 */
[----:B------:R-:W-:-:S05]  /*0800*/  @P5 FFMA.FTZ R13, R2, R15, +INF ;  /* 0x7f800000020d5423 */ /* 0x000fca000001000f */
[----:B------:R-:W-:-:S07]  /*0810*/  FSEL R13, R13, -RZ, P6 ;  /* 0x800000ff0d0d7208 */ /* 0x000fce0003000000 */
.L_x_1:
[----:B------:R-:W-:Y:S05]  /*0820*/  BSYNC B0 ;  /* 0x0000000000007941 */ /* 0x000fea0003800000 */
.L_x_0:
[----:B------:R-:W-:Y:S04]  /*0830*/  BSSY B0, `(.L_x_2) ;  /* 0x0000007000007945 */ /* 0x000fe80003800000 */
[----:B------:R-:W-:Y:S05]  /*0840*/  @!P2 BRA `(.L_x_3) ;  /* 0x000000000014a947 */ /* 0x000fea0003800000 */
[C---:B------:R-:W-:Y:S02]  /*0850*/  ISETP.GE.AND P2, PT, R3.reuse, -0x407fffff, PT ;  /* 0xbf8000010300780c */ /* 0x040fe40003f46270 */
[----:B------:R-:W-:-:S11]  /*0860*/  FSETP.NEU.AND P5, PT, R3, RZ, PT ;  /* 0x000000ff0300720b */ /* 0x000fd60003fad000 */
[----:B------:R-:W-:-:S05]  /*0870*/  @P2 MOV R2, 0x7f800000 ;  /* 0x7f80000000022802 */ /* 0x000fca0000000f00 */
[----:B------:R-:W-:-:S05]  /*0880*/  @P2 FFMA.FTZ R10, R3, R2, +INF ;  /* 0x7f800000030a2423 */ /* 0x000fca0000010002 */
[----:B------:R-:W-:-:S07]  /*0890*/  FSEL R10, R10, -RZ, P5 ;  /* 0x800000ff0a0a7208 */ /* 0x000fce0002800000 */
.L_x_3:
[----:B------:R-:W-:Y:S05]  /*08a0*/  BSYNC B0 ;  /* 0x0000000000007941 */ /* 0x000fea0003800000 */
.L_x_2:
[----:B------:R-:W-:Y:S04]  /*08b0*/  BSSY B0, `(.L_x_4) ;  /* 0x0000007000007945 */ /* 0x000fe80003800000 */
[----:B------:R-:W-:Y:S05]  /*08c0*/  @!P3 BRA `(.L_x_5) ;  /* 0x000000000014b947 */ /* 0x000fea0003800000 */
[C---:B------:R-:W-:Y:S02]  /*08d0*/  ISETP.GE.AND P2, PT, R8.reuse, -0x407fffff, PT ;  /* 0xbf8000010800780c */ /* 0x040fe40003f46270 */
[----:B------:R-:W-:-:S11]  /*08e0*/  FSETP.NEU.AND P3, PT, R8, RZ, PT ;  /* 0x000000ff0800720b */ /* 0x000fd60003f6d000 */
[----:B------:R-:W-:-:S05]  /*08f0*/  @P2 MOV R3, 0x7f800000 ;  /* 0x7f80000000032802 */ /* 0x000fca0000000f00 */
[----:B------:R-:W-:-:S05]  /*0900*/  @P2 FFMA.FTZ R11, R8, R3, +INF ;  /* 0x7f800000080b2423 */ /* 0x000fca0000010003 */
[----:B------:R-:W-:-:S07]  /*0910*/  FSEL R11, R11, -RZ, P3 ;  /* 0x800000ff0b0b7208 */ /* 0x000fce0001800000 */
.L_x_5:
[----:B------:R-:W-:Y:S05]  /*0920*/  BSYNC B0 ;  /* 0x0000000000007941 */ /* 0x000fea0003800000 */
.L_x_4:
[----:B------:R-:W-:Y:S05]  /*0930*/  @!P4 BRA `(.L_x_6) ;  /* 0x000000000014c947 */ /* 0x000fea0003800000 */
[C---:B------:R-:W-:Y:S02]  /*0940*/  ISETP.GE.AND P2, PT, R9.reuse, -0x407fffff, PT ;  /* 0xbf8000010900780c */ /* 0x040fe40003f46270 */
[----:B------:R-:W-:-:S11]  /*0950*/  FSETP.NEU.AND P3, PT, R9, RZ, PT ;  /* 0x000000ff0900720b */ /* 0x000fd60003f6d000 */
[----:B------:R-:W-:-:S05]  /*0960*/  @P2 MOV R2, 0x7f800000 ;  /* 0x7f80000000022802 */ /* 0x000fca0000000f00 */
[----:B------:R-:W-:-:S05]  /*0970*/  @P2 FFMA.FTZ R12, R9, R2, +INF ;  /* 0x7f800000090c2423 */ /* 0x000fca0000010002 */
[----:B------:R-:W-:-:S07]  /*0980*/  FSEL R12, R12, -RZ, P3 ;  /* 0x800000ff0c0c7208 */ /* 0x000fce0001800000 */
.L_x_6:
[----:B------:R-:W-:Y:S02]  /*0990*/  FSETP.GT.AND P2, PT, R6, 20, PT ;  /* 0x41a000000600780b */ /* 0x000fe40003f44000 */
[----:B------:R-:W-:Y:S02]  /*09a0*/  FSEL R4, R4, R13, P0 ;  /* 0x0000000d04047208 */ /* 0x000fe40000000000 */
[----:B------:R-:W-:Y:S02]  /*09b0*/  FSEL R5, R5, R10, P1 ;  /* 0x0000000a05057208 */ /* 0x000fe40000800000 */
[----:B------:R-:W-:Y:S02]  /*09c0*/  FSEL R6, R6, R11, P2 ;  /* 0x0000000b06067208 */ /* 0x000fe40001000000 */
[----:B------:R-:W-:Y:S01]  /*09d0*/  FSETP.GT.AND P0, PT, R7, 20, PT ;  /* 0x41a000000700780b */ /* 0x000fe20003f04000 */
[----:B------:R-:W-:Y:S01]  /*09e0*/  FADD R5, R4, R5 ;  /* 0x0000000504057221 */ /* 0x000fe20000000000 */
[----:B------:R-:W-:-:S02]  /*09f0*/  ISETP.GE.AND P1, PT, R19, 0x2, PT ;  /* 0x000000021300780c */ /* 0x000fc40003f26270 */
[----:B------:R-:W-:Y:S01]  /*0a00*/  FSEL R7, R7, R12, P0 ;  /* 0x0000000c07077208 */ /* 0x000fe20000000000 */
[----:B------:R-:W-:Y:S01]  /*0a10*/  FADD R6, R6, R5 ;  /* 0x0000000506067221 */ /* 0x000fe20000000000 */
[----:B------:R-:W-:-:S03]  /*0a20*/  LOP3.LUT P0, RZ, R19, 0x1f, RZ, 0xc0, !PT ;  /* 0x0000001f13ff7812 */ /* 0x000fc6000780c0ff */
[----:B------:R-:W-:Y:S01]  /*0a30*/  FADD R6, R7, R6 ;  /* 0x0000000607067221 */ /* 0x000fe20000000000 */
[----:B------:R-:W-:Y:S05]  /*0a40*/  WARPSYNC.ALL ;  /* 0x0000000000007948 */ /* 0x000fea0003800000 */
[----:B------:R-:W1:Y:S02]  /*0a50*/  SHFL.BFLY PT, R3, R6, 0x10, 0x1f ;  /* 0x0e001f0006037f89 */ /* 0x000e6400000e0000 */
[----:B-1----:R-:W-:-:S05]  /*0a60*/  FADD R3, R6, R3 ;  /* 0x0000000306037221 */ /* 0x002fca0000000000 */
[----:B------:R-:W1:Y:S02]  /*0a70*/  SHFL.BFLY PT, R2, R3, 0x8, 0x1f ;  /* 0x0d001f0003027f89 */ /* 0x000e6400000e0000 */
[----:B-1----:R-:W-:Y:S01]  /*0a80*/  FADD R2, R3, R2 ;  /* 0x0000000203027221 */ /* 0x002fe20000000000 */
[----:B------:R-:W-:-:S04]  /*0a90*/  SHF.R.U32.HI R3, RZ, 0x3, R19 ;  /* 0x00000003ff037819 */ /* 0x000fc80000011613 */
[----:B------:R-:W1:Y:S01]  /*0aa0*/  SHFL.BFLY PT, R5, R2, 0x4, 0x1f ;  /* 0x0c801f0002057f89 */ /* 0x000e6200000e0000 */
[----:B------:R-:W-:Y:S01]  /*0ab0*/  LOP3.LUT R3, R3, 0x4, RZ, 0xc0, !PT ;  /* 0x0000000403037812 */ /* 0x000fe200078ec0ff */
[----:B-1----:R-:W-:Y:S01]  /*0ac0*/  FADD R5, R2, R5 ;  /* 0x0000000502057221 */ /* 0x002fe20000000000 */
[----:B------:R-:W-:-:S04]  /*0ad0*/  LOP3.LUT R2, R19, 0x1, RZ, 0xc0, !PT ;  /* 0x0000000113027812 */ /* 0x000fc800078ec0ff */
[----:B------:R-:W1:Y:S01]  /*0ae0*/  SHFL.BFLY PT, R4, R5, 0x2, 0x1f ;  /* 0x0c401f0005047f89 */ /* 0x000e6200000e0000 */
[----:B------:R-:W2:Y:S01]  /*0af0*/  S2UR UR5, SR_CgaCtaId ;  /* 0x00000000000579c3 */ /* 0x000ea20000008800 */
[----:B-1----:R-:W-:-:S05]  /*0b00*/  FADD R4, R5, R4 ;  /* 0x0000000405047221 */ /* 0x002fca0000000000 */
[----:B------:R-:W1:Y:S01]  /*0b10*/  SHFL.BFLY PT, R7, R4, 0x1, 0x1f ;  /* 0x0c201f0004077f89 */ /* 0x000e6200000e0000 */
[----:B------:R-:W-:Y:S02]  /*0b20*/  UMOV UR4, 0x400 ;  /* 0x0000040000047882 */ /* 0x000fe40000000000 */
[----:B--2---:R-:W-:Y:S01]  /*0b30*/  UPRMT UR4, UR5, 0x654, UR4 ;  /* 0x0000065405047896 */ /* 0x004fe20008000004 */
[----:B-1----:R-:W-:-:S08]  /*0b40*/  FADD R6, R4, R7 ;  /* 0x0000000704067221 */ /* 0x002fd00000000000 */
[----:B------:R-:W-:Y:S01]  /*0b50*/  @!P0 STS [R3+UR4], R6 ;  /* 0x0000000603008988 */ /* 0x000fe20008000804 */
[----:B------:R-:W-:Y:S01]  /*0b60*/  BAR.SYNC.DEFER_BLOCKING 0x0 ;  /* 0x0000000000007b1d */ /* 0x000fe20000010000 */
[----:B------:R-:W-:-:S04]  /*0b70*/  ISETP.NE.U32.AND P0, PT, R2, 0x1, PT ;  /* 0x000000010200780c */ /* 0x000fc80003f05070 */
[----:B------:R-:W-:Y:S01]  /*0b80*/  ISETP.LT.AND P0, PT, R19, 0x2, P0 ;  /* 0x000000021300780c */ /* 0x000fe20000701270 */
[----:B------:R-:W1:Y:S04]  /*0b90*/  @!P1 LDS R8, [R0+UR4] ;  /* 0x0000000400089984 */ /* 0x000e680008000800 */
[----:B-1----:R-:W1:Y:S02]  /*0ba0*/  SHFL.BFLY PT, R5, R8, 0x1, 0x1f ;  /* 0x0c201f0008057f89 */ /* 0x002e6400000e0000 */
[----:B-1----:R-:W-:-:S06]  /*0bb0*/  FADD R5, R8, R5 ;  /* 0x0000000508057221 */ /* 0x002fcc0000000000 */
[----:B------:R1:W-:Y:S01]  /*0bc0*/  @P0 STS [R0+UR4], R5 ;  /* 0x0000000500000988 */ /* 0x0003e20008000804 */
[----:B------:R-:W-:Y:S01]  /*0bd0*/  BAR.SYNC.DEFER_BLOCKING 0x0 ;  /* 0x0000000000007b1d */ /* 0x000fe20000010000 */
[----:B------:R-:W-:-:S05]  /*0be0*/  LOP3.LUT P0, RZ, R19, 0x3f, RZ, 0xc0, !PT ;  /* 0x0000003f13ff7812 */ /* 0x000fca000780c0ff */
[----:B------:R-:W2:Y:S02]  /*0bf0*/  LDS R4, [UR4] ;  /* 0x00000004ff047984 */ /* 0x000ea40008000800 */
[----:B------:R-:W-:Y:S06]  /*0c00*/  BAR.SYNC.DEFER_BLOCKING 0x0 ;  /* 0x0000000000007b1d */ /* 0x000fec0000010000 */
[----:B-1----:R-:W-:Y:S05]  /*0c10*/  @P0 EXIT ;  /* 0x000000000000094d */ /* 0x002fea0003800000 */
[----:B------:R-:W0:Y:S01]  /*0c20*/  LDC.64 R2, c[0x0][0x210] ;  /* 0x00008400ff027b82 */ /* 0x000e220000000a00 */
[----:B--2---:R-:W-:-:S04]  /*0c30*/  FADD R4, RZ, R4 ;  /* 0x00000004ff047221 */ /* 0x004fc80000000000 */
[----:B------:R-:W-:-:S05]  /*0c40*/  FMUL R5, R4, 0.00390625 ;  /* 0x3b80000004057820 */ /* 0x000fca0000400000 */
[----:B0-----:R-:W-:Y:S01]  /*0c50*/  STG.E desc[UR6][R2.64], R5 ;  /* 0x0000000502007986 */ /* 0x001fe2000c101906 */
[----:B------:R-:W-:Y:S05]  /*0c60*/  EXIT ;  /* 0x000000000000794d */ /* 0x000fea0003800000 */
.L_x_7:
[----:B------:R-:W-:-:S00]  /*0c70*/  BRA `(.L_x_7) ;  /* 0xfffffffc00fc7947 */ /* 0x000fc0000383ffff */
[----:B------:R-:W-:-:S00]  /*0c80*/  NOP ;  /* 0x0000000000007918 */ /* 0x000fc00000000000 */
[----:B------:R-:W-:-:S00]  /*0c90*/  NOP ;  /* 0x0000000000007918 */ /* 0x000fc00000000000 */
[----:B------:R-:W-:-:S00]  /*0ca0*/  NOP ;  /* 0x0000000000007918 */ /* 0x000fc00000000000 */
[----:B------:R-:W-:-:S00]  /*0cb0*/  NOP ;  /* 0x0000000000007918 */ /* 0x000fc00000000000 */
[----:B------:R-:W-:-:S00]  /*0cc0*/  NOP ;  /* 0x0000000000007918 */ /* 0x000fc00000000000 */
[----:B------:R-:W-:-:S00]  /*0cd0*/  NOP ;  /* 0x0000000000007918 */ /* 0x000fc00000000000 */
[----:B------:R-:W-:-:S00]  /*0ce0*/  NOP ;  /* 0x0000000000007918 */ /* 0x000fc00000000000 */
[----:B------:R-:W-:-:S00]  /*0cf0*/  NOP ;  /* 0x0000000000007918 */ /* 0x000fc00000000000 */
.L_x_8:


//--------------------- .nv.global.init           --------------------------
	.section	.nv.global.init,"aw",@progbits
.nv.global.init:
	.type		_$_str,@object
	.size		_$_str,(.L_0 - _$_str)
_$_str:
        /*0000*/ 	.byte	0x5f, 0x5f, 0x43, 0x55, 0x44, 0x41, 0x5f, 0x46, 0x54, 0x5a, 0x00
.L_0:


//--------------------- .nv.shared.triton_per_fused_mean_softplus_sub_0 --------------------------
	.section	.nv.shared.triton_per_fused_mean_softplus_sub_0,"aw",@nobits
	.sectionflags	@""
	.align	16
	.zero		1024


//--------------------- .nv.constant0.triton_per_fused_mean_softplus_sub_0 --------------------------
	.section	.nv.constant0.triton_per_fused_mean_softplus_sub_0,"a",@progbits
	.sectionflags	@""
	.align	4
.nv.constant0.triton_per_fused_mean_softplus_sub_0:
	.zero		556
